	.headerflags	@"EF_CUDA_TEXMODE_UNIFIED EF_CUDA_64BIT_ADDRESS EF_CUDA_ACCELERATORS EF_CUDA_SM90 EF_CUDA_VIRTUAL_SM(EF_CUDA_SM90)"
	.elftype	@"ET_EXEC"


//--------------------- .nv.info                  --------------------------
	.section	.nv.info,"",@"SHT_CUDA_INFO"
	.align	4


	//----- nvinfo : EIATTR_REGCOUNT
	.align		4
        /*0000*/ 	.byte	0x04, 0x2f
        /*0002*/ 	.short	(.L_3 - .L_2)
	.align		4
.L_2:
        /*0004*/ 	.word	index@(triton_poi_fused__native_batch_norm_legit_no_training_add_relu_19)
        /*0008*/ 	.word	0x00000013


	//----- nvinfo : EIATTR_MIN_STACK_SIZE
	.align		4
.L_3:
        /*000c*/ 	.byte	0x04, 0x12
        /*000e*/ 	.short	(.L_5 - .L_4)
	.align		4
.L_4:
        /*0010*/ 	.word	index@(triton_poi_fused__native_batch_norm_legit_no_training_add_relu_19)
        /*0014*/ 	.word	0x00000000


	//----- nvinfo : EIATTR_FRAME_SIZE
	.align		4
.L_5:
        /*0018*/ 	.byte	0x04, 0x11
        /*001a*/ 	.short	(.L_7 - .L_6)
	.align		4
.L_6:
        /*001c*/ 	.word	index@(triton_poi_fused__native_batch_norm_legit_no_training_add_relu_19)
        /*0020*/ 	.word	0x00000000


	//----- nvinfo : EIATTR_MIN_STACK_SIZE
	.align		4
.L_7:
        /*0024*/ 	.byte	0x04, 0x12
        /*0026*/ 	.short	(.L_9 - .L_8)
	.align		4
.L_8:
        /*0028*/ 	.word	index@(triton_poi_fused__native_batch_norm_legit_no_training_add_relu_19)
        /*002c*/ 	.word	0x00000000
.L_9:


//--------------------- .nv.info.triton_poi_fused__native_batch_norm_legit_no_training_add_relu_19 --------------------------
	.section	.nv.info.triton_poi_fused__native_batch_norm_legit_no_training_add_relu_19,"",@"SHT_CUDA_INFO"
	.sectionflags	@""
	.align	4


	//----- nvinfo : EIATTR_CUDA_API_VERSION
	.align		4
        /*0000*/ 	.byte	0x04, 0x37
        /*0002*/ 	.short	(.L_11 - .L_10)
.L_10:
        /*0004*/ 	.word	0x0000007c


	//----- nvinfo : EIATTR_KPARAM_INFO
	.align		4
.L_11:
        /*0008*/ 	.byte	0x04, 0x17
        /*000a*/ 	.short	(.L_13 - .L_12)
.L_12:
        /*000c*/ 	.word	0x00000000
        /*0010*/ 	.short	0x0007
        /*0012*/ 	.short	0x0038
        /*0014*/ 	.byte	0x00, 0xf0, 0x11, 0x00


	//----- nvinfo : EIATTR_KPARAM_INFO
	.align		4
.L_13:
        /*0018*/ 	.byte	0x04, 0x17
        /*001a*/ 	.short	(.L_15 - .L_14)
.L_14:
        /*001c*/ 	.word	0x00000000
        /*0020*/ 	.short	0x0006
        /*0022*/ 	.short	0x0030
        /*0024*/ 	.byte	0x00, 0xf4, 0x21, 0x00


	//----- nvinfo : EIATTR_KPARAM_INFO
	.align		4
.L_15:
        /*0028*/ 	.byte	0x04, 0x17
        /*002a*/ 	.short	(.L_17 - .L_16)
.L_16:
        /*002c*/ 	.word	0x00000000
        /*0030*/ 	.short	0x0005
        /*0032*/ 	.short	0x0028
        /*0034*/ 	.byte	0x00, 0xf4, 0x21, 0x00


	//----- nvinfo : EIATTR_KPARAM_INFO
	.align		4
.L_17:
        /*0038*/ 	.byte	0x04, 0x17
        /*003a*/ 	.short	(.L_19 - .L_18)
.L_18:
        /*003c*/ 	.word	0x00000000
        /*0040*/ 	.short	0x0004
        /*0042*/ 	.short	0x0020
        /*0044*/ 	.byte	0x00, 0xf4, 0x21, 0x00


	//----- nvinfo : EIATTR_KPARAM_INFO
	.align		4
.L_19:
        /*0048*/ 	.byte	0x04, 0x17
        /*004a*/ 	.short	(.L_21 - .L_20)
.L_20:
        /*004c*/ 	.word	0x00000000
        /*0050*/ 	.short	0x0003
        /*0052*/ 	.short	0x0018
        /*0054*/ 	.byte	0x00, 0xf4, 0x21, 0x00


	//----- nvinfo : EIATTR_KPARAM_INFO
	.align		4
.L_21:
        /*0058*/ 	.byte	0x04, 0x17
        /*005a*/ 	.short	(.L_23 - .L_22)
.L_22:
        /*005c*/ 	.word	0x00000000
        /*0060*/ 	.short	0x0002
        /*0062*/ 	.short	0x0010
        /*0064*/ 	.byte	0x00, 0xf4, 0x21, 0x00


	//----- nvinfo : EIATTR_KPARAM_INFO
	.align		4
.L_23:
        /*0068*/ 	.byte	0x04, 0x17
        /*006a*/ 	.short	(.L_25 - .L_24)
.L_24:
        /*006c*/ 	.word	0x00000000
        /*0070*/ 	.short	0x0001
        /*0072*/ 	.short	0x0008
        /*0074*/ 	.byte	0x00, 0xf4, 0x21, 0x00


	//----- nvinfo : EIATTR_KPARAM_INFO
	.align		4
.L_25:
        /*0078*/ 	.byte	0x04, 0x17
        /*007a*/ 	.short	(.L_27 - .L_26)
.L_26:
        /*007c*/ 	.word	0x00000000
        /*0080*/ 	.short	0x0000
        /*0082*/ 	.short	0x0000
        /*0084*/ 	.byte	0x00, 0xf4, 0x21, 0x00


	//----- nvinfo : EIATTR_SPARSE_MMA_MASK
	.align		4
.L_27:
        /*0088*/ 	.byte	0x03, 0x50
        /*008a*/ 	.short	0x0000


	//----- nvinfo : EIATTR_MAXREG_COUNT
	.align		4
        /*008c*/ 	.byte	0x03, 0x1b
        /*008e*/ 	.short	0x00ff


	//----- nvinfo : EIATTR_EXIT_INSTR_OFFSETS
	.align		4
        /*0090*/ 	.byte	0x04, 0x1c
        /*0092*/ 	.short	(.L_29 - .L_28)


	//   ....[0]....
.L_28:
        /*0094*/ 	.word	0x00000310


	//----- nvinfo : EIATTR_REQNTID
	.align		4
.L_29:
        /*0098*/ 	.byte	0x04, 0x10
        /*009a*/ 	.short	(.L_31 - .L_30)
.L_30:
        /*009c*/ 	.word	0x00000080
        /*00a0*/ 	.word	0x00000001
        /*00a4*/ 	.word	0x00000001


	//----- nvinfo : EIATTR_CBANK_PARAM_SIZE
	.align		4
.L_31:
        /*00a8*/ 	.byte	0x03, 0x19
        /*00aa*/ 	.short	0x003c


	//----- nvinfo : EIATTR_PARAM_CBANK
	.align		4
        /*00ac*/ 	.byte	0x04, 0x0a
        /*00ae*/ 	.short	(.L_33 - .L_32)
	.align		4
.L_32:
        /*00b0*/ 	.word	index@(.nv.constant0.triton_poi_fused__native_batch_norm_legit_no_training_add_relu_19)
        /*00b4*/ 	.short	0x0210
        /*00b6*/ 	.short	0x003c


	//----- nvinfo : EIATTR_SW_WAR
	.align		4
.L_33:
        /*00b8*/ 	.byte	0x04, 0x36
        /*00ba*/ 	.short	(.L_35 - .L_34)
.L_34:
        /*00bc*/ 	.word	0x00000008
.L_35:


//--------------------- .nv.callgraph             --------------------------
	.section	.nv.callgraph,"",@"SHT_CUDA_CALLGRAPH"
	.align	4
	.sectionentsize	8
	.align		4
        /*0000*/ 	.word	0x00000000
	.align		4
        /*0004*/ 	.word	0xffffffff
	.align		4
        /*0008*/ 	.word	0x00000000
	.align		4
        /*000c*/ 	.word	0xfffffffe
	.align		4
        /*0010*/ 	.word	0x00000000
	.align		4
        /*0014*/ 	.word	0xfffffffd
	.align		4
        /*0018*/ 	.word	0x00000000
	.align		4
        /*001c*/ 	.word	0xfffffffc


//--------------------- .nv.constant4             --------------------------
	.section	.nv.constant4,"a",@progbits
	.align	8
	.align		8
.nv.constant4:
        /*0000*/ 	.dword	_$_str
	.align		8
        /*0008*/ 	.dword	_$_str_$_2


//--------------------- .text.triton_poi_fused__native_batch_norm_legit_no_training_add_relu_19 --------------------------
	.section	.text.triton_poi_fused__native_batch_norm_legit_no_training_add_relu_19,"ax",@progbits
	.align	128
        .global         triton_poi_fused__native_batch_norm_legit_no_training_add_relu_19
        .type           triton_poi_fused__native_batch_norm_legit_no_training_add_relu_19,@function
        .size           triton_poi_fused__native_batch_norm_legit_no_training_add_relu_19,(.L_x_1 - triton_poi_fused__native_batch_norm_legit_no_training_add_relu_19)
        .other          triton_poi_fused__native_batch_norm_legit_no_training_add_relu_19,@"STO_CUDA_ENTRY STV_DEFAULT"
triton_poi_fused__native_batch_norm_legit_no_training_add_relu_19:
.text.triton_poi_fused__native_batch_norm_legit_no_training_add_relu_19:
[----:B------:R-:W-:Y:S01]  /*0000*/  LDC R1, c[0x0][0x28] ;  /* 0x00000a00ff017b82 */ /* 0x000fe20000000800 */
[----:B------:R-:W1:Y:S07]  /*0010*/  S2R R0, SR_TID.X ;  /* 0x0000000000007919 */ /* 0x000e6e0000002100 */
[----:B------:R-:W2:Y:S01]  /*0020*/  LDC.64 R8, c[0x0][0x220] ;  /* 0x00008800ff087b82 */ /* 0x000ea20000000a00 */
[----:B------:R-:W-:Y:S01]  /*0030*/  ULDC.64 UR4, c[0x0][0x208] ;  /* 0x0000820000047ab9 */ /* 0x000fe20000000a00 */
[----:B------:R-:W3:Y:S06]  /*0040*/  S2R R3, SR_CTAID.X ;  /* 0x0000000000037919 */ /* 0x000eec0000002500 */
[----:B------:R-:W4:Y:S08]  /*0050*/  LDC.64 R6, c[0x0][0x218] ;  /* 0x00008600ff067b82 */ /* 0x000f300000000a00 */
[----:B------:R-:W5:Y:S08]  /*0060*/  LDC.64 R4, c[0x0][0x210] ;  /* 0x00008400ff047b82 */ /* 0x000f700000000a00 */
[----:B------:R-:W5:Y:S01]  /*0070*/  LDC.64 R10, c[0x0][0x228] ;  /* 0x00008a00ff0a7b82 */ /* 0x000f620000000a00 */
[----:B-1----:R-:W-:-:S07]  /*0080*/  LOP3.LUT R0, R0, 0x7f, RZ, 0xc0, !PT ;  /* 0x0000007f00007812 */ /* 0x002fce00078ec0ff */
[----:B------:R-:W1:Y:S01]  /*0090*/  LDC.64 R12, c[0x0][0x230] ;  /* 0x00008c00ff0c7b82 */ /* 0x000e620000000a00 */
[----:B---3--:R-:W-:Y:S02]  /*00a0*/  SHF.R.S32.HI R2, RZ, 0x18, R3 ;  /* 0x00000018ff027819 */ /* 0x008fe40000011403 */
[----:B------:R-:W-:Y:S02]  /*00b0*/  LEA R0, R3, R0, 0x7 ;  /* 0x0000000003007211 */ /* 0x000fe400078e38ff */
[----:B------:R-:W-:-:S04]  /*00c0*/  SGXT R3, R2, 0x1 ;  /* 0x000000010203781a */ /* 0x000fc80000000200 */
[----:B------:R-:W-:-:S04]  /*00d0*/  LEA.HI R3, R3, R0, RZ, 0xb ;  /* 0x0000000003037211 */ /* 0x000fc800078f58ff */
[----:B------:R-:W-:-:S04]  /*00e0*/  LOP3.LUT R3, R3, 0xfffff800, RZ, 0xc0, !PT ;  /* 0xfffff80003037812 */ /* 0x000fc800078ec0ff */
[----:B------:R-:W-:Y:S02]  /*00f0*/  IADD3 R15, R0, -R3, RZ ;  /* 0x80000003000f7210 */ /* 0x000fe40007ffe0ff */
[----:B------:R-:W3:Y:S03]  /*0100*/  LDC.64 R2, c[0x0][0x238] ;  /* 0x00008e00ff027b82 */ /* 0x000ee60000000a00 */
[----:B--2---:R-:W-:-:S05]  /*0110*/  IMAD.WIDE R8, R15, 0x4, R8 ;  /* 0x000000040f087825 */ /* 0x004fca00078e0208 */
[----:B------:R1:W2:Y:S01]  /*0120*/  LDG.E.EL R16, desc[UR4][R8.64] ;  /* 0x0000000408107981 */ /* 0x0002a2000c2e1900 */
[----:B----4-:R-:W-:-:S04]  /*0130*/  IMAD.WIDE R6, R15, 0x4, R6 ;  /* 0x000000040f067825 */ /* 0x010fc800078e0206 */
[C---:B-----5:R-:W-:Y:S02]  /*0140*/  IMAD.WIDE R4, R0.reuse, 0x4, R4 ;  /* 0x0000000400047825 */ /* 0x060fe400078e0204 */
[----:B------:R-:W4:Y:S02]  /*0150*/  LDG.E.EL R7, desc[UR4][R6.64] ;  /* 0x0000000406077981 */ /* 0x000f24000c2e1900 */
[C---:B0-----:R-:W-:Y:S02]  /*0160*/  IMAD.WIDE R10, R15.reuse, 0x4, R10 ;  /* 0x000000040f0a7825 */ /* 0x041fe400078e020a */
[----:B------:R0:W4:Y:S02]  /*0170*/  LDG.E R14, desc[UR4][R4.64] ;  /* 0x00000004040e7981 */ /* 0x000124000c1e1900 */
[----:B-1----:R-:W-:Y:S02]  /*0180*/  IMAD.WIDE R8, R15, 0x4, R12 ;  /* 0x000000040f087825 */ /* 0x002fe400078e020c */
[----:B------:R1:W5:Y:S02]  /*0190*/  LDG.E.EL R10, desc[UR4][R10.64] ;  /* 0x000000040a0a7981 */ /* 0x000364000c2e1900 */
[----:B---3--:R-:W-:-:S02]  /*01a0*/  IMAD.WIDE R2, R0, 0x4, R2 ;  /* 0x0000000400027825 */ /* 0x008fc400078e0202 */
[----:B------:R-:W5:Y:S01]  /*01b0*/  LDG.E.EL R9, desc[UR4][R8.64] ;  /* 0x0000000408097981 */ /* 0x000f62000c2e1900 */
[----:B0-----:R-:W0:Y:S03]  /*01c0*/  LDC.64 R4, c[0x0][0x240] ;  /* 0x00009000ff047b82 */ /* 0x001e260000000a00 */
[----:B------:R-:W3:Y:S01]  /*01d0*/  LDG.E R2, desc[UR4][R2.64] ;  /* 0x0000000402027981 */ /* 0x000ee2000c1e1900 */
[----:B-1----:R-:W-:Y:S01]  /*01e0*/  HFMA2.MMA R11, -RZ, RZ, 1.625, 0 ;  /* 0x3e800000ff0b7435 */ /* 0x002fe200000001ff */
[----:B--2---:R-:W-:-:S04]  /*01f0*/  FADD R16, R16, 9.9999997473787516356e-06 ;  /* 0x3727c5ac10107421 */ /* 0x004fc80000000000 */
[----:B------:R-:W1:Y:S02]  /*0200*/  MUFU.SQRT R12, R16 ;  /* 0x00000010000c7308 */ /* 0x000e640000002000 */
[C---:B-1----:R-:W-:Y:S02]  /*0210*/  FSETP.GT.AND P0, PT, R12.reuse, 8.50705917302346158658e+37, PT ;  /* 0x7e8000000c00780b */ /* 0x042fe40003f04000 */
[----:B------:R-:W-:-:S11]  /*0220*/  FSETP.GEU.AND P1, PT, R12, 1.175494350822287508e-38, PT ;  /* 0x008000000c00780b */ /* 0x000fd60003f2e000 */
[----:B------:R-:W-:-:S04]  /*0230*/  @P0 FMUL R12, R12, 0.25 ;  /* 0x3e8000000c0c0820 */ /* 0x000fc80000400000 */
[----:B------:R-:W-:-:S06]  /*0240*/  @!P1 FMUL R12, R12, 16777216 ;  /* 0x4b8000000c0c9820 */ /* 0x000fcc0000400000 */
[----:B------:R-:W1:Y:S01]  /*0250*/  MUFU.RCP R12, R12 ;  /* 0x0000000c000c7308 */ /* 0x000e620000001000 */
[----:B------:R-:W-:Y:S01]  /*0260*/  FSEL R11, R11, 1, P0 ;  /* 0x3f8000000b0b7808 */ /* 0x000fe20000000000 */
[----:B----4-:R-:W-:-:S04]  /*0270*/  FADD R7, R14, -R7 ;  /* 0x800000070e077221 */ /* 0x010fc80000000000 */
[----:B------:R-:W-:-:S04]  /*0280*/  @!P1 FMUL R11, R11, 16777216 ;  /* 0x4b8000000b0b9820 */ /* 0x000fc80000400000 */
[----:B-1----:R-:W-:-:S04]  /*0290*/  FMUL R6, R12, R11 ;  /* 0x0000000b0c067220 */ /* 0x002fc80000400000 */
[----:B------:R-:W-:-:S04]  /*02a0*/  FMUL R6, R7, R6 ;  /* 0x0000000607067220 */ /* 0x000fc80000400000 */
[----:B-----5:R-:W-:-:S04]  /*02b0*/  FFMA R9, R10, R6, R9 ;  /* 0x000000060a097223 */ /* 0x020fc80000000009 */
[----:B---3--:R-:W-:Y:S01]  /*02c0*/  FADD R6, R2, R9 ;  /* 0x0000000902067221 */ /* 0x008fe20000000000 */
[----:B------:R-:W-:Y:S01]  /*02d0*/  FSETP.GEU.AND P0, PT, R9, -R2, PT ;  /* 0x800000020900720b */ /* 0x000fe20003f0e000 */
[----:B0-----:R-:W-:-:S03]  /*02e0*/  IMAD.WIDE R2, R0, 0x4, R4 ;  /* 0x0000000400027825 */ /* 0x001fc600078e0204 */
[----:B------:R-:W-:-:S05]  /*02f0*/  FSEL R5, R6, RZ, P0 ;  /* 0x000000ff06057208 */ /* 0x000fca0000000000 */
[----:B------:R-:W-:Y:S01]  /*0300*/  STG.E desc[UR4][R2.64], R5 ;  /* 0x0000000502007986 */ /* 0x000fe2000c101904 */
[----:B------:R-:W-:Y:S05]  /*0310*/  EXIT ;  /* 0x000000000000794d */ /* 0x000fea0003800000 */
.L_x_0:
[----:B------:R-:W-:-:S00]  /*0320*/  BRA `(.L_x_0) ;  /* 0xfffffffc00fc7947 */ /* 0x000fc0000383ffff */
[----:B------:R-:W-:-:S00]  /*0330*/  NOP ;  /* 0x0000000000007918 */ /* 0x000fc00000000000 */
        /* <DEDUP_REMOVED lines=12> */
.L_x_1:


//--------------------- .nv.global.init           --------------------------
	.section	.nv.global.init,"aw",@progbits
.nv.global.init:
	.type		_$_str,@object
	.size		_$_str,(_$_str_$_2 - _$_str)
_$_str:
        /*0000*/ 	.byte	0x5f, 0x5f, 0x43, 0x55, 0x44, 0x41, 0x5f, 0x46, 0x54, 0x5a, 0x00
	.type		_$_str_$_2,@object
	.size		_$_str_$_2,(.L_1 - _$_str_$_2)
_$_str_$_2:
        /*000b*/ 	.byte	0x5f, 0x5f, 0x43, 0x55, 0x44, 0x41, 0x5f, 0x50, 0x52, 0x45, 0x43, 0x5f, 0x53, 0x51, 0x52, 0x54
        /*001b*/ 	.byte	0x00
.L_1:


//--------------------- .nv.constant0.triton_poi_fused__native_batch_norm_legit_no_training_add_relu_19 --------------------------
	.section	.nv.constant0.triton_poi_fused__native_batch_norm_legit_no_training_add_relu_19,"a",@progbits
	.sectionflags	@""
	.align	4
.nv.constant0.triton_poi_fused__native_batch_norm_legit_no_training_add_relu_19:
	.zero		588
